	.headerflags	@"EF_CUDA_TEXMODE_UNIFIED EF_CUDA_64BIT_ADDRESS EF_CUDA_ACCELERATORS EF_CUDA_SM90 EF_CUDA_VIRTUAL_SM(EF_CUDA_SM90)"
	.elftype	@"ET_EXEC"


//--------------------- .nv.info                  --------------------------
	.section	.nv.info,"",@"SHT_CUDA_INFO"
	.align	4


	//----- nvinfo : EIATTR_REGCOUNT
	.align		4
        /*0000*/ 	.byte	0x04, 0x2f
        /*0002*/ 	.short	(.L_1 - .L_0)
	.align		4
.L_0:
        /*0004*/ 	.word	index@(triton_)
        /*0008*/ 	.word	0x00000020


	//----- nvinfo : EIATTR_MIN_STACK_SIZE
	.align		4
.L_1:
        /*000c*/ 	.byte	0x04, 0x12
        /*000e*/ 	.short	(.L_3 - .L_2)
	.align		4
.L_2:
        /*0010*/ 	.word	index@(triton_)
        /*0014*/ 	.word	0x00000000


	//----- nvinfo : EIATTR_FRAME_SIZE
	.align		4
.L_3:
        /*0018*/ 	.byte	0x04, 0x11
        /*001a*/ 	.short	(.L_5 - .L_4)
	.align		4
.L_4:
        /*001c*/ 	.word	index@(triton_)
        /*0020*/ 	.word	0x00000000


	//----- nvinfo : EIATTR_MIN_STACK_SIZE
	.align		4
.L_5:
        /*0024*/ 	.byte	0x04, 0x12
        /*0026*/ 	.short	(.L_7 - .L_6)
	.align		4
.L_6:
        /*0028*/ 	.word	index@(triton_)
        /*002c*/ 	.word	0x00000000
.L_7:


//--------------------- .nv.info.triton_          --------------------------
	.section	.nv.info.triton_,"",@"SHT_CUDA_INFO"
	.sectionflags	@""
	.align	4


	//----- nvinfo : EIATTR_CUDA_API_VERSION
	.align		4
        /*0000*/ 	.byte	0x04, 0x37
        /*0002*/ 	.short	(.L_9 - .L_8)
.L_8:
        /*0004*/ 	.word	0x0000007c


	//----- nvinfo : EIATTR_KPARAM_INFO
	.align		4
.L_9:
        /*0008*/ 	.byte	0x04, 0x17
        /*000a*/ 	.short	(.L_11 - .L_10)
.L_10:
        /*000c*/ 	.word	0x00000000
        /*0010*/ 	.short	0x0045
        /*0012*/ 	.short	0x0228
        /*0014*/ 	.byte	0x00, 0xf0, 0x11, 0x00


	//----- nvinfo : EIATTR_KPARAM_INFO
	.align		4
.L_11:
        /*0018*/ 	.byte	0x04, 0x17
        /*001a*/ 	.short	(.L_13 - .L_12)
.L_12:
        /*001c*/ 	.word	0x00000000
        /*0020*/ 	.short	0x0044
        /*0022*/ 	.short	0x0220
        /*0024*/ 	.byte	0x00, 0xf0, 0x21, 0x00


	//----- nvinfo : EIATTR_KPARAM_INFO
	.align		4
.L_13:
        /*0028*/ 	.byte	0x04, 0x17
        /*002a*/ 	.short	(.L_15 - .L_14)
.L_14:
        /*002c*/ 	.word	0x00000000
        /*0030*/ 	.short	0x0043
        /*0032*/ 	.short	0x0218
        /*0034*/ 	.byte	0x00, 0xf0, 0x21, 0x00


	//----- nvinfo : EIATTR_KPARAM_INFO
	.align		4
.L_15:
        /*0038*/ 	.byte	0x04, 0x17
        /*003a*/ 	.short	(.L_17 - .L_16)
.L_16:
        /*003c*/ 	.word	0x00000000
        /*0040*/ 	.short	0x0042
        /*0042*/ 	.short	0x0210
        /*0044*/ 	.byte	0x00, 0xf0, 0x21, 0x00


	//----- nvinfo : EIATTR_KPARAM_INFO
	.align		4
.L_17:
        /*0048*/ 	.byte	0x04, 0x17
        /*004a*/ 	.short	(.L_19 - .L_18)
.L_18:
        /*004c*/ 	.word	0x00000000
        /*0050*/ 	.short	0x0041
        /*0052*/ 	.short	0x0208
        /*0054*/ 	.byte	0x00, 0xf0, 0x21, 0x00


	//----- nvinfo : EIATTR_KPARAM_INFO
	.align		4
.L_19:
        /*0058*/ 	.byte	0x04, 0x17
        /*005a*/ 	.short	(.L_21 - .L_20)
.L_20:
        /*005c*/ 	.word	0x00000000
        /*0060*/ 	.short	0x0040
        /*0062*/ 	.short	0x0200
        /*0064*/ 	.byte	0x00, 0xf0, 0x21, 0x00


	//----- nvinfo : EIATTR_KPARAM_INFO
	.align		4
.L_21:
        /*0068*/ 	.byte	0x04, 0x17
        /*006a*/ 	.short	(.L_23 - .L_22)
.L_22:
        /*006c*/ 	.word	0x00000000
        /*0070*/ 	.short	0x003f
        /*0072*/ 	.short	0x01f8
        /*0074*/ 	.byte	0x00, 0xf0, 0x21, 0x00


	//----- nvinfo : EIATTR_KPARAM_INFO
	.align		4
.L_23:
        /*0078*/ 	.byte	0x04, 0x17
        /*007a*/ 	.short	(.L_25 - .L_24)
.L_24:
        /*007c*/ 	.word	0x00000000
        /*0080*/ 	.short	0x003e
        /*0082*/ 	.short	0x01f0
        /*0084*/ 	.byte	0x00, 0xf0, 0x21, 0x00


	//----- nvinfo : EIATTR_KPARAM_INFO
	.align		4
.L_25:
        /*0088*/ 	.byte	0x04, 0x17
        /*008a*/ 	.short	(.L_27 - .L_26)
.L_26:
        /*008c*/ 	.word	0x00000000
        /*0090*/ 	.short	0x003d
        /*0092*/ 	.short	0x01e8
        /*0094*/ 	.byte	0x00, 0xf0, 0x21, 0x00


	//----- nvinfo : EIATTR_KPARAM_INFO
	.align		4
.L_27:
        /*0098*/ 	.byte	0x04, 0x17
        /*009a*/ 	.short	(.L_29 - .L_28)
.L_28:
        /*009c*/ 	.word	0x00000000
        /*00a0*/ 	.short	0x003c
        /*00a2*/ 	.short	0x01e0
        /*00a4*/ 	.byte	0x00, 0xf0, 0x21, 0x00


	//----- nvinfo : EIATTR_KPARAM_INFO
	.align		4
.L_29:
        /*00a8*/ 	.byte	0x04, 0x17
        /*00aa*/ 	.short	(.L_31 - .L_30)
.L_30:
        /*00ac*/ 	.word	0x00000000
        /*00b0*/ 	.short	0x003b
        /*00b2*/ 	.short	0x01d8
        /*00b4*/ 	.byte	0x00, 0xf0, 0x21, 0x00


	//----- nvinfo : EIATTR_KPARAM_INFO
	.align		4
.L_31:
        /*00b8*/ 	.byte	0x04, 0x17
        /*00ba*/ 	.short	(.L_33 - .L_32)
.L_32:
        /*00bc*/ 	.word	0x00000000
        /*00c0*/ 	.short	0x003a
        /*00c2*/ 	.short	0x01d0
        /*00c4*/ 	.byte	0x00, 0xf0, 0x21, 0x00


	//----- nvinfo : EIATTR_KPARAM_INFO
	.align		4
.L_33:
        /*00c8*/ 	.byte	0x04, 0x17
        /*00ca*/ 	.short	(.L_35 - .L_34)
.L_34:
        /*00cc*/ 	.word	0x00000000
        /*00d0*/ 	.short	0x0039
        /*00d2*/ 	.short	0x01c8
        /*00d4*/ 	.byte	0x00, 0xf0, 0x21, 0x00


	//----- nvinfo : EIATTR_KPARAM_INFO
	.align		4
.L_35:
        /*00d8*/ 	.byte	0x04, 0x17
        /*00da*/ 	.short	(.L_37 - .L_36)
.L_36:
        /*00dc*/ 	.word	0x00000000
        /*00e0*/ 	.short	0x0038
        /*00e2*/ 	.short	0x01c0
        /*00e4*/ 	.byte	0x00, 0xf0, 0x21, 0x00


	//----- nvinfo : EIATTR_KPARAM_INFO
	.align		4
.L_37:
        /*00e8*/ 	.byte	0x04, 0x17
        /*00ea*/ 	.short	(.L_39 - .L_38)
.L_38:
        /*00ec*/ 	.word	0x00000000
        /*00f0*/ 	.short	0x0037
        /*00f2*/ 	.short	0x01b8
        /*00f4*/ 	.byte	0x00, 0xf0, 0x21, 0x00


	//----- nvinfo : EIATTR_KPARAM_INFO
	.align		4
.L_39:
        /*00f8*/ 	.byte	0x04, 0x17
        /*00fa*/ 	.short	(.L_41 - .L_40)
.L_40:
        /*00fc*/ 	.word	0x00000000
        /*0100*/ 	.short	0x0036
        /*0102*/ 	.short	0x01b0
        /*0104*/ 	.byte	0x00, 0xf0, 0x21, 0x00


	//----- nvinfo : EIATTR_KPARAM_INFO
	.align		4
.L_41:
        /*0108*/ 	.byte	0x04, 0x17
        /*010a*/ 	.short	(.L_43 - .L_42)
.L_42:
        /*010c*/ 	.word	0x00000000
        /*0110*/ 	.short	0x0035
        /*0112*/ 	.short	0x01a8
        /*0114*/ 	.byte	0x00, 0xf0, 0x21, 0x00


	//----- nvinfo : EIATTR_KPARAM_INFO
	.align		4
.L_43:
        /*0118*/ 	.byte	0x04, 0x17
        /*011a*/ 	.short	(.L_45 - .L_44)
.L_44:
        /*011c*/ 	.word	0x00000000
        /*0120*/ 	.short	0x0034
        /*0122*/ 	.short	0x01a0
        /*0124*/ 	.byte	0x00, 0xf0, 0x21, 0x00


	//----- nvinfo : EIATTR_KPARAM_INFO
	.align		4
.L_45:
        /*0128*/ 	.byte	0x04, 0x17
        /*012a*/ 	.short	(.L_47 - .L_46)
.L_46:
        /*012c*/ 	.word	0x00000000
        /*0130*/ 	.short	0x0033
        /*0132*/ 	.short	0x0198
        /*0134*/ 	.byte	0x00, 0xf0, 0x21, 0x00


	//----- nvinfo : EIATTR_KPARAM_INFO
	.align		4
.L_47:
        /*0138*/ 	.byte	0x04, 0x17
        /*013a*/ 	.short	(.L_49 - .L_48)
.L_48:
        /*013c*/ 	.word	0x00000000
        /*0140*/ 	.short	0x0032
        /*0142*/ 	.short	0x0190
        /*0144*/ 	.byte	0x00, 0xf0, 0x21, 0x00


	//----- nvinfo : EIATTR_KPARAM_INFO
	.align		4
.L_49:
        /*0148*/ 	.byte	0x04, 0x17
        /*014a*/ 	.short	(.L_51 - .L_50)
.L_50:
        /*014c*/ 	.word	0x00000000
        /*0150*/ 	.short	0x0031
        /*0152*/ 	.short	0x0188
        /*0154*/ 	.byte	0x00, 0xf0, 0x21, 0x00


	//----- nvinfo : EIATTR_KPARAM_INFO
	.align		4
.L_51:
        /*0158*/ 	.byte	0x04, 0x17
        /*015a*/ 	.short	(.L_53 - .L_52)
.L_52:
        /*015c*/ 	.word	0x00000000
        /*0160*/ 	.short	0x0030
        /*0162*/ 	.short	0x0180
        /*0164*/ 	.byte	0x00, 0xf0, 0x21, 0x00


	//----- nvinfo : EIATTR_KPARAM_INFO
	.align		4
.L_53:
        /*0168*/ 	.byte	0x04, 0x17
        /*016a*/ 	.short	(.L_55 - .L_54)
.L_54:
        /*016c*/ 	.word	0x00000000
        /*0170*/ 	.short	0x002f
        /*0172*/ 	.short	0x0178
        /*0174*/ 	.byte	0x00, 0xf0, 0x21, 0x00


	//----- nvinfo : EIATTR_KPARAM_INFO
	.align		4
.L_55:
        /*0178*/ 	.byte	0x04, 0x17
        /*017a*/ 	.short	(.L_57 - .L_56)
.L_56:
        /*017c*/ 	.word	0x00000000
        /*0180*/ 	.short	0x002e
        /*0182*/ 	.short	0x0170
        /*0184*/ 	.byte	0x00, 0xf0, 0x21, 0x00


	//----- nvinfo : EIATTR_KPARAM_INFO
	.align		4
.L_57:
        /*0188*/ 	.byte	0x04, 0x17
        /*018a*/ 	.short	(.L_59 - .L_58)
.L_58:
        /*018c*/ 	.word	0x00000000
        /*0190*/ 	.short	0x002d
        /*0192*/ 	.short	0x0168
        /*0194*/ 	.byte	0x00, 0xf0, 0x21, 0x00


	//----- nvinfo : EIATTR_KPARAM_INFO
	.align		4
.L_59:
        /*0198*/ 	.byte	0x04, 0x17
        /*019a*/ 	.short	(.L_61 - .L_60)
.L_60:
        /*019c*/ 	.word	0x00000000
        /*01a0*/ 	.short	0x002c
        /*01a2*/ 	.short	0x0160
        /*01a4*/ 	.byte	0x00, 0xf0, 0x21, 0x00


	//----- nvinfo : EIATTR_KPARAM_INFO
	.align		4
.L_61:
        /*01a8*/ 	.byte	0x04, 0x17
        /*01aa*/ 	.short	(.L_63 - .L_62)
.L_62:
        /*01ac*/ 	.word	0x00000000
        /*01b0*/ 	.short	0x002b
        /*01b2*/ 	.short	0x0158
        /*01b4*/ 	.byte	0x00, 0xf0, 0x21, 0x00


	//----- nvinfo : EIATTR_KPARAM_INFO
	.align		4
.L_63:
        /*01b8*/ 	.byte	0x04, 0x17
        /*01ba*/ 	.short	(.L_65 - .L_64)
.L_64:
        /*01bc*/ 	.word	0x00000000
        /*01c0*/ 	.short	0x002a
        /*01c2*/ 	.short	0x0150
        /*01c4*/ 	.byte	0x00, 0xf0, 0x21, 0x00


	//----- nvinfo : EIATTR_KPARAM_INFO
	.align		4
.L_65:
        /*01c8*/ 	.byte	0x04, 0x17
        /*01ca*/ 	.short	(.L_67 - .L_66)
.L_66:
        /*01cc*/ 	.word	0x00000000
        /*01d0*/ 	.short	0x0029
        /*01d2*/ 	.short	0x0148
        /*01d4*/ 	.byte	0x00, 0xf0, 0x21, 0x00


	//----- nvinfo : EIATTR_KPARAM_INFO
	.align		4
.L_67:
        /*01d8*/ 	.byte	0x04, 0x17
        /*01da*/ 	.short	(.L_69 - .L_68)
.L_68:
        /*01dc*/ 	.word	0x00000000
        /*01e0*/ 	.short	0x0028
        /*01e2*/ 	.short	0x0140
        /*01e4*/ 	.byte	0x00, 0xf0, 0x21, 0x00


	//----- nvinfo : EIATTR_KPARAM_INFO
	.align		4
.L_69:
        /*01e8*/ 	.byte	0x04, 0x17
        /*01ea*/ 	.short	(.L_71 - .L_70)
.L_70:
        /*01ec*/ 	.word	0x00000000
        /*01f0*/ 	.short	0x0027
        /*01f2*/ 	.short	0x0138
        /*01f4*/ 	.byte	0x00, 0xf0, 0x21, 0x00


	//----- nvinfo : EIATTR_KPARAM_INFO
	.align		4
.L_71:
        /*01f8*/ 	.byte	0x04, 0x17
        /*01fa*/ 	.short	(.L_73 - .L_72)
.L_72:
        /*01fc*/ 	.word	0x00000000
        /*0200*/ 	.short	0x0026
        /*0202*/ 	.short	0x0130
        /*0204*/ 	.byte	0x00, 0xf0, 0x21, 0x00


	//----- nvinfo : EIATTR_KPARAM_INFO
	.align		4
.L_73:
        /*0208*/ 	.byte	0x04, 0x17
        /*020a*/ 	.short	(.L_75 - .L_74)
.L_74:
        /*020c*/ 	.word	0x00000000
        /*0210*/ 	.short	0x0025
        /*0212*/ 	.short	0x0128
        /*0214*/ 	.byte	0x00, 0xf0, 0x21, 0x00


	//----- nvinfo : EIATTR_KPARAM_INFO
	.align		4
.L_75:
        /*0218*/ 	.byte	0x04, 0x17
        /*021a*/ 	.short	(.L_77 - .L_76)
.L_76:
        /*021c*/ 	.word	0x00000000
        /*0220*/ 	.short	0x0024
        /*0222*/ 	.short	0x0120
        /*0224*/ 	.byte	0x00, 0xf0, 0x21, 0x00


	//----- nvinfo : EIATTR_KPARAM_INFO
	.align		4
.L_77:
        /*0228*/ 	.byte	0x04, 0x17
        /*022a*/ 	.short	(.L_79 - .L_78)
.L_78:
        /*022c*/ 	.word	0x00000000
        /*0230*/ 	.short	0x0023
        /*0232*/ 	.short	0x0118
        /*0234*/ 	.byte	0x00, 0xf0, 0x21, 0x00


	//----- nvinfo : EIATTR_KPARAM_INFO
	.align		4
.L_79:
        /*0238*/ 	.byte	0x04, 0x17
        /*023a*/ 	.short	(.L_81 - .L_80)
.L_80:
        /*023c*/ 	.word	0x00000000
        /*0240*/ 	.short	0x0022
        /*0242*/ 	.short	0x0110
        /*0244*/ 	.byte	0x00, 0xf0, 0x21, 0x00


	//----- nvinfo : EIATTR_KPARAM_INFO
	.align		4
.L_81:
        /*0248*/ 	.byte	0x04, 0x17
        /*024a*/ 	.short	(.L_83 - .L_82)
.L_82:
        /*024c*/ 	.word	0x00000000
        /*0250*/ 	.short	0x0021
        /*0252*/ 	.short	0x0108
        /*0254*/ 	.byte	0x00, 0xf0, 0x21, 0x00


	//----- nvinfo : EIATTR_KPARAM_INFO
	.align		4
.L_83:
        /*0258*/ 	.byte	0x04, 0x17
        /*025a*/ 	.short	(.L_85 - .L_84)
.L_84:
        /*025c*/ 	.word	0x00000000
        /*0260*/ 	.short	0x0020
        /*0262*/ 	.short	0x0100
        /*0264*/ 	.byte	0x00, 0xf0, 0x21, 0x00


	//----- nvinfo : EIATTR_KPARAM_INFO
	.align		4
.L_85:
        /*0268*/ 	.byte	0x04, 0x17
        /*026a*/ 	.short	(.L_87 - .L_86)
.L_86:
        /*026c*/ 	.word	0x00000000
        /*0270*/ 	.short	0x001f
        /*0272*/ 	.short	0x00f8
        /*0274*/ 	.byte	0x00, 0xf0, 0x21, 0x00


	//----- nvinfo : EIATTR_KPARAM_INFO
	.align		4
.L_87:
        /*0278*/ 	.byte	0x04, 0x17
        /*027a*/ 	.short	(.L_89 - .L_88)
.L_88:
        /*027c*/ 	.word	0x00000000
        /*0280*/ 	.short	0x001e
        /*0282*/ 	.short	0x00f0
        /*0284*/ 	.byte	0x00, 0xf0, 0x21, 0x00


	//----- nvinfo : EIATTR_KPARAM_INFO
	.align		4
.L_89:
        /*0288*/ 	.byte	0x04, 0x17
        /*028a*/ 	.short	(.L_91 - .L_90)
.L_90:
        /*028c*/ 	.word	0x00000000
        /*0290*/ 	.short	0x001d
        /*0292*/ 	.short	0x00e8
        /*0294*/ 	.byte	0x00, 0xf0, 0x21, 0x00


	//----- nvinfo : EIATTR_KPARAM_INFO
	.align		4
.L_91:
        /*0298*/ 	.byte	0x04, 0x17
        /*029a*/ 	.short	(.L_93 - .L_92)
.L_92:
        /*029c*/ 	.word	0x00000000
        /*02a0*/ 	.short	0x001c
        /*02a2*/ 	.short	0x00e0
        /*02a4*/ 	.byte	0x00, 0xf0, 0x21, 0x00


	//----- nvinfo : EIATTR_KPARAM_INFO
	.align		4
.L_93:
        /*02a8*/ 	.byte	0x04, 0x17
        /*02aa*/ 	.short	(.L_95 - .L_94)
.L_94:
        /*02ac*/ 	.word	0x00000000
        /*02b0*/ 	.short	0x001b
        /*02b2*/ 	.short	0x00d8
        /*02b4*/ 	.byte	0x00, 0xf0, 0x21, 0x00


	//----- nvinfo : EIATTR_KPARAM_INFO
	.align		4
.L_95:
        /*02b8*/ 	.byte	0x04, 0x17
        /*02ba*/ 	.short	(.L_97 - .L_96)
.L_96:
        /*02bc*/ 	.word	0x00000000
        /*02c0*/ 	.short	0x001a
        /*02c2*/ 	.short	0x00d0
        /*02c4*/ 	.byte	0x00, 0xf0, 0x21, 0x00


	//----- nvinfo : EIATTR_KPARAM_INFO
	.align		4
.L_97:
        /*02c8*/ 	.byte	0x04, 0x17
        /*02ca*/ 	.short	(.L_99 - .L_98)
.L_98:
        /*02cc*/ 	.word	0x00000000
        /*02d0*/ 	.short	0x0019
        /*02d2*/ 	.short	0x00c8
        /*02d4*/ 	.byte	0x00, 0xf0, 0x21, 0x00


	//----- nvinfo : EIATTR_KPARAM_INFO
	.align		4
.L_99:
        /*02d8*/ 	.byte	0x04, 0x17
        /*02da*/ 	.short	(.L_101 - .L_100)
.L_100:
        /*02dc*/ 	.word	0x00000000
        /*02e0*/ 	.short	0x0018
        /*02e2*/ 	.short	0x00c0
        /*02e4*/ 	.byte	0x00, 0xf0, 0x21, 0x00


	//----- nvinfo : EIATTR_KPARAM_INFO
	.align		4
.L_101:
        /*02e8*/ 	.byte	0x04, 0x17
        /*02ea*/ 	.short	(.L_103 - .L_102)
.L_102:
        /*02ec*/ 	.word	0x00000000
        /*02f0*/ 	.short	0x0017
        /*02f2*/ 	.short	0x00b8
        /*02f4*/ 	.byte	0x00, 0xf0, 0x21, 0x00


	//----- nvinfo : EIATTR_KPARAM_INFO
	.align		4
.L_103:
        /*02f8*/ 	.byte	0x04, 0x17
        /*02fa*/ 	.short	(.L_105 - .L_104)
.L_104:
        /*02fc*/ 	.word	0x00000000
        /*0300*/ 	.short	0x0016
        /*0302*/ 	.short	0x00b0
        /*0304*/ 	.byte	0x00, 0xf0, 0x21, 0x00


	//----- nvinfo : EIATTR_KPARAM_INFO
	.align		4
.L_105:
        /*0308*/ 	.byte	0x04, 0x17
        /*030a*/ 	.short	(.L_107 - .L_106)
.L_106:
        /*030c*/ 	.word	0x00000000
        /*0310*/ 	.short	0x0015
        /*0312*/ 	.short	0x00a8
        /*0314*/ 	.byte	0x00, 0xf0, 0x21, 0x00


	//----- nvinfo : EIATTR_KPARAM_INFO
	.align		4
.L_107:
        /*0318*/ 	.byte	0x04, 0x17
        /*031a*/ 	.short	(.L_109 - .L_108)
.L_108:
        /*031c*/ 	.word	0x00000000
        /*0320*/ 	.short	0x0014
        /*0322*/ 	.short	0x00a0
        /*0324*/ 	.byte	0x00, 0xf0, 0x21, 0x00


	//----- nvinfo : EIATTR_KPARAM_INFO
	.align		4
.L_109:
        /*0328*/ 	.byte	0x04, 0x17
        /*032a*/ 	.short	(.L_111 - .L_110)
.L_110:
        /*032c*/ 	.word	0x00000000
        /*0330*/ 	.short	0x0013
        /*0332*/ 	.short	0x0098
        /*0334*/ 	.byte	0x00, 0xf0, 0x21, 0x00


	//----- nvinfo : EIATTR_KPARAM_INFO
	.align		4
.L_111:
        /*0338*/ 	.byte	0x04, 0x17
        /*033a*/ 	.short	(.L_113 - .L_112)
.L_112:
        /*033c*/ 	.word	0x00000000
        /*0340*/ 	.short	0x0012
        /*0342*/ 	.short	0x0090
        /*0344*/ 	.byte	0x00, 0xf0, 0x21, 0x00


	//----- nvinfo : EIATTR_KPARAM_INFO
	.align		4
.L_113:
        /*0348*/ 	.byte	0x04, 0x17
        /*034a*/ 	.short	(.L_115 - .L_114)
.L_114:
        /*034c*/ 	.word	0x00000000
        /*0350*/ 	.short	0x0011
        /*0352*/ 	.short	0x0088
        /*0354*/ 	.byte	0x00, 0xf0, 0x21, 0x00


	//----- nvinfo : EIATTR_KPARAM_INFO
	.align		4
.L_115:
        /*0358*/ 	.byte	0x04, 0x17
        /*035a*/ 	.short	(.L_117 - .L_116)
.L_116:
        /*035c*/ 	.word	0x00000000
        /*0360*/ 	.short	0x0010
        /*0362*/ 	.short	0x0080
        /*0364*/ 	.byte	0x00, 0xf0, 0x21, 0x00


	//----- nvinfo : EIATTR_KPARAM_INFO
	.align		4
.L_117:
        /*0368*/ 	.byte	0x04, 0x17
        /*036a*/ 	.short	(.L_119 - .L_118)
.L_118:
        /*036c*/ 	.word	0x00000000
        /*0370*/ 	.short	0x000f
        /*0372*/ 	.short	0x0078
        /*0374*/ 	.byte	0x00, 0xf0, 0x21, 0x00


	//----- nvinfo : EIATTR_KPARAM_INFO
	.align		4
.L_119:
        /*0378*/ 	.byte	0x04, 0x17
        /*037a*/ 	.short	(.L_121 - .L_120)
.L_120:
        /*037c*/ 	.word	0x00000000
        /*0380*/ 	.short	0x000e
        /*0382*/ 	.short	0x0070
        /*0384*/ 	.byte	0x00, 0xf0, 0x21, 0x00


	//----- nvinfo : EIATTR_KPARAM_INFO
	.align		4
.L_121:
        /*0388*/ 	.byte	0x04, 0x17
        /*038a*/ 	.short	(.L_123 - .L_122)
.L_122:
        /*038c*/ 	.word	0x00000000
        /*0390*/ 	.short	0x000d
        /*0392*/ 	.short	0x0068
        /*0394*/ 	.byte	0x00, 0xf0, 0x21, 0x00


	//----- nvinfo : EIATTR_KPARAM_INFO
	.align		4
.L_123:
        /*0398*/ 	.byte	0x04, 0x17
        /*039a*/ 	.short	(.L_125 - .L_124)
.L_124:
        /*039c*/ 	.word	0x00000000
        /*03a0*/ 	.short	0x000c
        /*03a2*/ 	.short	0x0060
        /*03a4*/ 	.byte	0x00, 0xf0, 0x21, 0x00


	//----- nvinfo : EIATTR_KPARAM_INFO
	.align		4
.L_125:
        /*03a8*/ 	.byte	0x04, 0x17
        /*03aa*/ 	.short	(.L_127 - .L_126)
.L_126:
        /*03ac*/ 	.word	0x00000000
        /*03b0*/ 	.short	0x000b
        /*03b2*/ 	.short	0x0058
        /*03b4*/ 	.byte	0x00, 0xf0, 0x21, 0x00


	//----- nvinfo : EIATTR_KPARAM_INFO
	.align		4
.L_127:
        /*03b8*/ 	.byte	0x04, 0x17
        /*03ba*/ 	.short	(.L_129 - .L_128)
.L_128:
        /*03bc*/ 	.word	0x00000000
        /*03c0*/ 	.short	0x000a
        /*03c2*/ 	.short	0x0050
        /*03c4*/ 	.byte	0x00, 0xf0, 0x21, 0x00


	//----- nvinfo : EIATTR_KPARAM_INFO
	.align		4
.L_129:
        /*03c8*/ 	.byte	0x04, 0x17
        /*03ca*/ 	.short	(.L_131 - .L_130)
.L_130:
        /*03cc*/ 	.word	0x00000000
        /*03d0*/ 	.short	0x0009
        /*03d2*/ 	.short	0x0048
        /*03d4*/ 	.byte	0x00, 0xf0, 0x21, 0x00


	//----- nvinfo : EIATTR_KPARAM_INFO
	.align		4
.L_131:
        /*03d8*/ 	.byte	0x04, 0x17
        /*03da*/ 	.short	(.L_133 - .L_132)
.L_132:
        /*03dc*/ 	.word	0x00000000
        /*03e0*/ 	.short	0x0008
        /*03e2*/ 	.short	0x0040
        /*03e4*/ 	.byte	0x00, 0xf0, 0x21, 0x00


	//----- nvinfo : EIATTR_KPARAM_INFO
	.align		4
.L_133:
        /*03e8*/ 	.byte	0x04, 0x17
        /*03ea*/ 	.short	(.L_135 - .L_134)
.L_134:
        /*03ec*/ 	.word	0x00000000
        /*03f0*/ 	.short	0x0007
        /*03f2*/ 	.short	0x0038
        /*03f4*/ 	.byte	0x00, 0xf0, 0x21, 0x00


	//----- nvinfo : EIATTR_KPARAM_INFO
	.align		4
.L_135:
        /*03f8*/ 	.byte	0x04, 0x17
        /*03fa*/ 	.short	(.L_137 - .L_136)
.L_136:
        /*03fc*/ 	.word	0x00000000
        /*0400*/ 	.short	0x0006
        /*0402*/ 	.short	0x0030
        /*0404*/ 	.byte	0x00, 0xf0, 0x21, 0x00


	//----- nvinfo : EIATTR_KPARAM_INFO
	.align		4
.L_137:
        /*0408*/ 	.byte	0x04, 0x17
        /*040a*/ 	.short	(.L_139 - .L_138)
.L_138:
        /*040c*/ 	.word	0x00000000
        /*0410*/ 	.short	0x0005
        /*0412*/ 	.short	0x0028
        /*0414*/ 	.byte	0x00, 0xf0, 0x21, 0x00


	//----- nvinfo : EIATTR_KPARAM_INFO
	.align		4
.L_139:
        /*0418*/ 	.byte	0x04, 0x17
        /*041a*/ 	.short	(.L_141 - .L_140)
.L_140:
        /*041c*/ 	.word	0x00000000
        /*0420*/ 	.short	0x0004
        /*0422*/ 	.short	0x0020
        /*0424*/ 	.byte	0x00, 0xf0, 0x21, 0x00


	//----- nvinfo : EIATTR_KPARAM_INFO
	.align		4
.L_141:
        /*0428*/ 	.byte	0x04, 0x17
        /*042a*/ 	.short	(.L_143 - .L_142)
.L_142:
        /*042c*/ 	.word	0x00000000
        /*0430*/ 	.short	0x0003
        /*0432*/ 	.short	0x0018
        /*0434*/ 	.byte	0x00, 0xf0, 0x21, 0x00


	//----- nvinfo : EIATTR_KPARAM_INFO
	.align		4
.L_143:
        /*0438*/ 	.byte	0x04, 0x17
        /*043a*/ 	.short	(.L_145 - .L_144)
.L_144:
        /*043c*/ 	.word	0x00000000
        /*0440*/ 	.short	0x0002
        /*0442*/ 	.short	0x0010
        /*0444*/ 	.byte	0x00, 0xf0, 0x21, 0x00


	//----- nvinfo : EIATTR_KPARAM_INFO
	.align		4
.L_145:
        /*0448*/ 	.byte	0x04, 0x17
        /*044a*/ 	.short	(.L_147 - .L_146)
.L_146:
        /*044c*/ 	.word	0x00000000
        /*0450*/ 	.short	0x0001
        /*0452*/ 	.short	0x0008
        /*0454*/ 	.byte	0x00, 0xf0, 0x21, 0x00


	//----- nvinfo : EIATTR_KPARAM_INFO
	.align		4
.L_147:
        /*0458*/ 	.byte	0x04, 0x17
        /*045a*/ 	.short	(.L_149 - .L_148)
.L_148:
        /*045c*/ 	.word	0x00000000
        /*0460*/ 	.short	0x0000
        /*0462*/ 	.short	0x0000
        /*0464*/ 	.byte	0x00, 0xf0, 0x21, 0x00


	//----- nvinfo : EIATTR_SPARSE_MMA_MASK
	.align		4
.L_149:
        /*0468*/ 	.byte	0x03, 0x50
        /*046a*/ 	.short	0x0000


	//----- nvinfo : EIATTR_MAXREG_COUNT
	.align		4
        /*046c*/ 	.byte	0x03, 0x1b
        /*046e*/ 	.short	0x00ff


	//----- nvinfo : EIATTR_EXIT_INSTR_OFFSETS
	.align		4
        /*0470*/ 	.byte	0x04, 0x1c
        /*0472*/ 	.short	(.L_151 - .L_150)


	//   ....[0]....
.L_150:
        /*0474*/ 	.word	0x00001340


	//   ....[1]....
        /*0478*/ 	.word	0x00001370


	//----- nvinfo : EIATTR_MAX_THREADS
	.align		4
.L_151:
        /*047c*/ 	.byte	0x04, 0x05
        /*047e*/ 	.short	(.L_153 - .L_152)
.L_152:
        /*0480*/ 	.word	0x00000080
        /*0484*/ 	.word	0x00000001
        /*0488*/ 	.word	0x00000001


	//----- nvinfo : EIATTR_CBANK_PARAM_SIZE
	.align		4
.L_153:
        /*048c*/ 	.byte	0x03, 0x19
        /*048e*/ 	.short	0x022c


	//----- nvinfo : EIATTR_PARAM_CBANK
	.align		4
        /*0490*/ 	.byte	0x04, 0x0a
        /*0492*/ 	.short	(.L_155 - .L_154)
	.align		4
.L_154:
        /*0494*/ 	.word	index@(.nv.constant0.triton_)
        /*0498*/ 	.short	0x0210
        /*049a*/ 	.short	0x022c


	//----- nvinfo : EIATTR_SW_WAR
	.align		4
.L_155:
        /*049c*/ 	.byte	0x04, 0x36
        /*049e*/ 	.short	(.L_157 - .L_156)
.L_156:
        /*04a0*/ 	.word	0x00000008
.L_157:


//--------------------- .nv.callgraph             --------------------------
	.section	.nv.callgraph,"",@"SHT_CUDA_CALLGRAPH"
	.align	4
	.sectionentsize	8
	.align		4
        /*0000*/ 	.word	0x00000000
	.align		4
        /*0004*/ 	.word	0xffffffff
	.align		4
        /*0008*/ 	.word	0x00000000
	.align		4
        /*000c*/ 	.word	0xfffffffe
	.align		4
        /*0010*/ 	.word	0x00000000
	.align		4
        /*0014*/ 	.word	0xfffffffd
	.align		4
        /*0018*/ 	.word	0x00000000
	.align		4
        /*001c*/ 	.word	0xfffffffc


//--------------------- .text.triton_             --------------------------
	.section	.text.triton_,"ax",@progbits
	.align	128
        .global         triton_
        .type           triton_,@function
        .size           triton_,(.L_x_1 - triton_)
        .other          triton_,@"STO_CUDA_ENTRY STV_DEFAULT"
triton_:
.text.triton_:
[----:B------:R-:W0:Y:S01]  /*0000*/  LDC R1, c[0x0][0x28] ;  /* 0x00000a00ff017b82 */ /* 0x000e220000000800 */
[----:B------:R-:W1:Y:S07]  /*0010*/  S2R R11, SR_TID.X ;  /* 0x00000000000b7919 */ /* 0x000e6e0000002100 */
[----:B------:R-:W2:Y:S01]  /*0020*/  LDC.64 R12, c[0x0][0x218] ;  /* 0x00008600ff0c7b82 */ /* 0x000ea20000000a00 */
[----:B------:R-:W-:Y:S01]  /*0030*/  PRMT R6, RZ, 0x7610, R6 ;  /* 0x00007610ff067816 */ /* 0x000fe20000000006 */
[----:B------:R-:W-:Y:S01]  /*0040*/  ULDC.64 UR4, c[0x0][0x208] ;  /* 0x0000820000047ab9 */ /* 0x000fe20000000a00 */
[----:B------:R-:W3:Y:S05]  /*0050*/  S2R R0, SR_CTAID.X ;  /* 0x0000000000007919 */ /* 0x000eea0000002500 */
[----:B------:R-:W4:Y:S08]  /*0060*/  LDC.64 R14, c[0x0][0x220] ;  /* 0x00008800ff0e7b82 */ /* 0x000f300000000a00 */
[----:B------:R-:W5:Y:S08]  /*0070*/  LDC.64 R8, c[0x0][0x228] ;  /* 0x00008a00ff087b82 */ /* 0x000f700000000a00 */
[----:B------:R-:W5:Y:S01]  /*0080*/  LDC.64 R2, c[0x0][0x230] ;  /* 0x00008c00ff027b82 */ /* 0x000f620000000a00 */
[----:B-1----:R-:W-:-:S07]  /*0090*/  LOP3.LUT R11, R11, 0x7f, RZ, 0xc0, !PT ;  /* 0x0000007f0b0b7812 */ /* 0x002fce00078ec0ff */
[----:B------:R-:W1:Y:S01]  /*00a0*/  LDC.64 R4, c[0x0][0x238] ;  /* 0x00008e00ff047b82 */ /* 0x000e620000000a00 */
[----:B---3--:R-:W-:Y:S02]  /*00b0*/  LEA R11, R0, R11, 0x7 ;  /* 0x0000000b000b7211 */ /* 0x008fe400078e38ff */
[----:B------:R-:W-:Y:S02]  /*00c0*/  PRMT R0, RZ, 0x7610, R0 ;  /* 0x00007610ff007816 */ /* 0x000fe40000000000 */
[----:B------:R-:W-:-:S03]  /*00d0*/  ISETP.GE.AND P0, PT, R11, 0xc00, PT ;  /* 0x00000c000b00780c */ /* 0x000fc60003f06270 */
[----:B------:R-:W3:Y:S01]  /*00e0*/  LDC.64 R22, c[0x0][0x210] ;  /* 0x00008400ff167b82 */ /* 0x000ee20000000a00 */
[----:B------:R-:W-:Y:S01]  /*00f0*/  PRMT R7, RZ, 0x7610, R7 ;  /* 0x00007610ff077816 */ /* 0x000fe20000000007 */
[----:B--2---:R-:W-:Y:S01]  /*0100*/  IMAD.WIDE R12, R11, 0x2, R12 ;  /* 0x000000020b0c7825 */ /* 0x004fe200078e020c */
[----:B------:R-:W-:-:S03]  /*0110*/  PRMT R10, RZ, 0x7610, R10 ;  /* 0x00007610ff0a7816 */ /* 0x000fc6000000000a */
[C---:B----4-:R-:W-:Y:S01]  /*0120*/  IMAD.WIDE R14, R11.reuse, 0x2, R14 ;  /* 0x000000020b0e7825 */ /* 0x050fe200078e020e */
[----:B------:R-:W-:Y:S01]  /*0130*/  PRMT R17, RZ, 0x7610, R17 ;  /* 0x00007610ff117816 */ /* 0x000fe20000000011 */
[----:B------:R-:W2:Y:S02]  /*0140*/  LDC.64 R18, c[0x0][0x290] ;  /* 0x0000a400ff127b82 */ /* 0x000ea40000000a00 */
[C---:B-----5:R-:W-:Y:S01]  /*0150*/  IMAD.WIDE R8, R11.reuse, 0x2, R8 ;  /* 0x000000020b087825 */ /* 0x060fe200078e0208 */
[----:B------:R-:W-:Y:S01]  /*0160*/  PRMT R16, RZ, 0x7610, R16 ;  /* 0x00007610ff107816 */ /* 0x000fe20000000010 */
[----:B------:R-:W4:Y:S02]  /*0170*/  @!P0 LDG.E.U16 R6, desc[UR4][R12.64] ;  /* 0x000000040c068981 */ /* 0x000f24000c1e1500 */
[C---:B0-----:R-:W-:Y:S02]  /*0180*/  IMAD.WIDE R2, R11.reuse, 0x2, R2 ;  /* 0x000000020b027825 */ /* 0x041fe400078e0202 */
[----:B------:R0:W5:Y:S01]  /*0190*/  @!P0 LDG.E.U16 R0, desc[UR4][R14.64] ;  /* 0x000000040e008981 */ /* 0x000162000c1e1500 */
[----:B------:R-:W2:Y:S01]  /*01a0*/  LDC.64 R20, c[0x0][0x298] ;  /* 0x0000a600ff147b82 */ /* 0x000ea20000000a00 */
[----:B-1----:R-:W-:-:S02]  /*01b0*/  IMAD.WIDE R4, R11, 0x2, R4 ;  /* 0x000000020b047825 */ /* 0x002fc400078e0204 */
[----:B------:R-:W5:Y:S02]  /*01c0*/  @!P0 LDG.E.U16 R7, desc[UR4][R8.64] ;  /* 0x0000000408078981 */ /* 0x000f64000c1e1500 */
[C---:B---3--:R-:W-:Y:S02]  /*01d0*/  IMAD.WIDE R22, R11.reuse, 0x2, R22 ;  /* 0x000000020b167825 */ /* 0x048fe400078e0216 */
[----:B------:R-:W3:Y:S01]  /*01e0*/  @!P0 LDG.E.U16 R10, desc[UR4][R2.64] ;  /* 0x00000004020a8981 */ /* 0x000ee2000c1e1500 */
[----:B0-----:R-:W0:Y:S03]  /*01f0*/  LDC.64 R14, c[0x0][0x240] ;  /* 0x00009000ff0e7b82 */ /* 0x001e260000000a00 */
[----:B------:R1:W3:Y:S04]  /*0200*/  @!P0 LDG.E.U16 R17, desc[UR4][R4.64] ;  /* 0x0000000404118981 */ /* 0x0002e8000c1e1500 */
[----:B------:R-:W3:Y:S01]  /*0210*/  @!P0 LDG.E.U16 R16, desc[UR4][R22.64] ;  /* 0x0000000416108981 */ /* 0x000ee2000c1e1500 */
[----:B-1----:R-:W1:Y:S01]  /*0220*/  LDC.64 R4, c[0x0][0x260] ;  /* 0x00009800ff047b82 */ /* 0x002e620000000a00 */
[----:B0-----:R-:W-:-:S07]  /*0230*/  IMAD.WIDE R24, R11, 0x2, R14 ;  /* 0x000000020b187825 */ /* 0x001fce00078e020e */
[----:B------:R-:W0:Y:S01]  /*0240*/  LDC.64 R14, c[0x0][0x280] ;  /* 0x0000a000ff0e7b82 */ /* 0x000e220000000a00 */
[----:B-1----:R-:W-:-:S04]  /*0250*/  IMAD.WIDE R4, R11, 0x2, R4 ;  /* 0x000000020b047825 */ /* 0x002fc800078e0204 */
[----:B--2---:R-:W-:-:S04]  /*0260*/  IMAD.WIDE R18, R11, 0x2, R18 ;  /* 0x000000020b127825 */ /* 0x004fc800078e0212 */
[----:B------:R-:W-:Y:S01]  /*0270*/  IMAD.WIDE R20, R11, 0x2, R20 ;  /* 0x000000020b147825 */ /* 0x000fe200078e0214 */
[----:B----4-:R-:W-:Y:S02]  /*0280*/  SHF.L.U32 R6, R6, 0x10, RZ ;  /* 0x0000001006067819 */ /* 0x010fe400000006ff */
[----:B-----5:R-:W-:Y:S02]  /*0290*/  SHF.L.U32 R13, R0, 0x10, RZ ;  /* 0x00000010000d7819 */ /* 0x020fe400000006ff */
[----:B------:R-:W-:Y:S02]  /*02a0*/  SHF.L.U32 R7, R7, 0x10, RZ ;  /* 0x0000001007077819 */ /* 0x000fe400000006ff */
[----:B---3--:R-:W-:Y:S01]  /*02b0*/  SHF.L.U32 R10, R10, 0x10, RZ ;  /* 0x000000100a0a7819 */ /* 0x008fe200000006ff */
[----:B------:R-:W-:Y:S02]  /*02c0*/  FADD R0, R6, R13 ;  /* 0x0000000d06007221 */ /* 0x000fe40000000000 */
[----:B------:R-:W1:Y:S01]  /*02d0*/  LDC.64 R12, c[0x0][0x248] ;  /* 0x00009200ff0c7b82 */ /* 0x000e620000000a00 */
[----:B------:R-:W-:Y:S01]  /*02e0*/  SHF.L.U32 R17, R17, 0x10, RZ ;  /* 0x0000001011117819 */ /* 0x000fe200000006ff */
[----:B------:R-:W-:Y:S01]  /*02f0*/  FADD R7, R7, R10 ;  /* 0x0000000a07077221 */ /* 0x000fe20000000000 */
[----:B------:R-:W-:-:S03]  /*0300*/  SHF.L.U32 R16, R16, 0x10, RZ ;  /* 0x0000001010107819 */ /* 0x000fc600000006ff */
[----:B------:R-:W-:Y:S02]  /*0310*/  FADD R0, R0, R7 ;  /* 0x0000000700007221 */ /* 0x000fe40000000000 */
[----:B------:R-:W2:Y:S01]  /*0320*/  LDC.64 R6, c[0x0][0x268] ;  /* 0x00009a00ff067b82 */ /* 0x000ea20000000a00 */
[----:B------:R-:W-:-:S04]  /*0330*/  FADD R17, R16, R17 ;  /* 0x0000001110117221 */ /* 0x000fc80000000000 */
[----:B------:R-:W-:-:S03]  /*0340*/  FADD R0, R0, R17 ;  /* 0x0000001100007221 */ /* 0x000fc60000000000 */
[----:B------:R-:W3:Y:S01]  /*0350*/  LDC.64 R16, c[0x0][0x250] ;  /* 0x00009400ff107b82 */ /* 0x000ee20000000a00 */
[----:B------:R-:W-:-:S04]  /*0360*/  FADD R2, RZ, -R0 ;  /* 0x80000000ff027221 */ /* 0x000fc80000000000 */
[----:B------:R-:W-:-:S05]  /*0370*/  FMUL R2, R2, 1.4426950216293334961 ;  /* 0x3fb8aa3b02027820 */ /* 0x000fca0000400000 */
[----:B------:R-:W-:-:S13]  /*0380*/  FSETP.GEU.AND P1, PT, R2, -126, PT ;  /* 0xc2fc00000200780b */ /* 0x000fda0003f2e000 */
[----:B------:R-:W-:-:S04]  /*0390*/  @!P1 FMUL R2, R2, 0.5 ;  /* 0x3f00000002029820 */ /* 0x000fc80000400000 */
[----:B------:R-:W4:Y:S02]  /*03a0*/  MUFU.EX2 R3, R2 ;  /* 0x0000000200037308 */ /* 0x000f240000000800 */
[----:B----4-:R-:W-:-:S04]  /*03b0*/  @!P1 FMUL R3, R3, R3 ;  /* 0x0000000303039220 */ /* 0x010fc80000400000 */
[----:B------:R-:W-:-:S05]  /*03c0*/  FADD R8, R3, 1 ;  /* 0x3f80000003087421 */ /* 0x000fca0000000000 */
[----:B------:R-:W-:Y:S01]  /*03d0*/  FSETP.GT.AND P1, PT, R8, 8.50705917302346158658e+37, PT ;  /* 0x7e8000000800780b */ /* 0x000fe20003f24000 */
[----:B------:R-:W-:-:S12]  /*03e0*/  HFMA2.MMA R3, -RZ, RZ, 1.625, 0 ;  /* 0x3e800000ff037435 */ /* 0x000fd800000001ff */
[----:B------:R-:W-:-:S06]  /*03f0*/  @P1 FMUL R8, R8, 0.25 ;  /* 0x3e80000008081820 */ /* 0x000fcc0000400000 */
[----:B------:R-:W4:Y:S01]  /*0400*/  MUFU.RCP R8, R8 ;  /* 0x0000000800087308 */ /* 0x000f220000001000 */
[----:B------:R-:W-:Y:S01]  /*0410*/  FSEL R3, R3, 1, P1 ;  /* 0x3f80000003037808 */ /* 0x000fe20000800000 */
[----:B-1----:R-:W-:-:S04]  /*0420*/  IMAD.WIDE R26, R11, 0x2, R12 ;  /* 0x000000020b1a7825 */ /* 0x002fc800078e020c */
[----:B----4-:R-:W-:-:S04]  /*0430*/  FMUL R3, R8, R3 ;  /* 0x0000000308037220 */ /* 0x010fc80000400000 */
[----:B------:R-:W-:Y:S02]  /*0440*/  FMUL R9, R0, R3 ;  /* 0x0000000300097220 */ /* 0x000fe40000400000 */
[----:B------:R-:W1:Y:S03]  /*0450*/  LDC.64 R2, c[0x0][0x258] ;  /* 0x00009600ff027b82 */ /* 0x000e660000000a00 */
[----:B------:R-:W-:-:S04]  /*0460*/  F2FP.BF16.F32.PACK_AB R0, R9, R0 ;  /* 0x000000000900723e */ /* 0x000fc800000010ff */
[C---:B------:R-:W-:Y:S01]  /*0470*/  PRMT R10, R0.reuse, 0x7632, R10 ;  /* 0x00007632000a7816 */ /* 0x040fe2000000000a */
[----:B------:R-:W4:Y:S01]  /*0480*/  LDC.64 R8, c[0x0][0x270] ;  /* 0x00009c00ff087b82 */ /* 0x000f220000000a00 */
[----:B------:R-:W-:Y:S01]  /*0490*/  PRMT R13, R0, 0x7632, R13 ;  /* 0x00007632000d7816 */ /* 0x000fe2000000000d */
[----:B------:R3:W-:Y:S04]  /*04a0*/  @!P0 STG.E.U16 desc[UR4][R22.64], R0 ;  /* 0x0000000016008986 */ /* 0x0007e8000c101504 */
[----:B------:R-:W-:Y:S04]  /*04b0*/  @!P0 STG.E.U16 desc[UR4][R24.64], R10 ;  /* 0x0000000a18008986 */ /* 0x000fe8000c101504 */
[----:B------:R5:W-:Y:S01]  /*04c0*/  @!P0 STG.E.U16 desc[UR4][R26.64], R13 ;  /* 0x0000000d1a008986 */ /* 0x000be2000c101504 */
[----:B---3--:R-:W-:-:S02]  /*04d0*/  IMAD.WIDE R22, R11, 0x2, R16 ;  /* 0x000000020b167825 */ /* 0x008fc400078e0210 */
[----:B------:R-:W3:Y:S08]  /*04e0*/  LDC.64 R16, c[0x0][0x288] ;  /* 0x0000a200ff107b82 */ /* 0x000ef00000000a00 */
[----:B-----5:R-:W5:Y:S01]  /*04f0*/  LDC.64 R12, c[0x0][0x278] ;  /* 0x00009e00ff0c7b82 */ /* 0x020f620000000a00 */
[C---:B------:R-:W-:Y:S02]  /*0500*/  PRMT R25, R0.reuse, 0x7632, R25 ;  /* 0x0000763200197816 */ /* 0x040fe40000000019 */
[----:B------:R-:W-:Y:S01]  /*0510*/  PRMT R0, R0, 0x7632, R0 ;  /* 0x0000763200007816 */ /* 0x000fe20000000000 */
[----:B-1----:R-:W-:-:S02]  /*0520*/  IMAD.WIDE R28, R11, 0x2, R2 ;  /* 0x000000020b1c7825 */ /* 0x002fc400078e0202 */
[----:B------:R1:W-:Y:S01]  /*0530*/  @!P0 STG.E.U16 desc[UR4][R22.64], R25 ;  /* 0x0000001916008986 */ /* 0x0003e2000c101504 */
[C---:B------:R-:W-:Y:S01]  /*0540*/  PRMT R3, R0.reuse, 0x7632, R3 ;  /* 0x0000763200037816 */ /* 0x040fe20000000003 */
[C---:B--2---:R-:W-:Y:S01]  /*0550*/  IMAD.WIDE R6, R11.reuse, 0x2, R6 ;  /* 0x000000020b067825 */ /* 0x044fe200078e0206 */
[C---:B------:R-:W-:Y:S01]  /*0560*/  PRMT R10, R0.reuse, 0x7632, R10 ;  /* 0x00007632000a7816 */ /* 0x040fe2000000000a */
[----:B------:R2:W-:Y:S01]  /*0570*/  @!P0 STG.E.U16 desc[UR4][R28.64], R0 ;  /* 0x000000001c008986 */ /* 0x0005e2000c101504 */
[C---:B------:R-:W-:Y:S01]  /*0580*/  PRMT R27, R0.reuse, 0x7632, R27 ;  /* 0x00007632001b7816 */ /* 0x040fe2000000001b */
[----:B----4-:R-:W-:Y:S02]  /*0590*/  IMAD.WIDE R8, R11, 0x2, R8 ;  /* 0x000000020b087825 */ /* 0x010fe400078e0208 */
[----:B------:R4:W-:Y:S01]  /*05a0*/  @!P0 STG.E.U16 desc[UR4][R4.64], R3 ;  /* 0x0000000304008986 */ /* 0x0009e2000c101504 */
[----:B-1----:R-:W1:Y:S03]  /*05b0*/  LDC.64 R22, c[0x0][0x2a0] ;  /* 0x0000a800ff167b82 */ /* 0x002e660000000a00 */
[----:B------:R0:W-:Y:S01]  /*05c0*/  @!P0 STG.E.U16 desc[UR4][R6.64], R10 ;  /* 0x0000000a06008986 */ /* 0x0001e2000c101504 */
[----:B--2---:R-:W-:-:S03]  /*05d0*/  PRMT R0, R0, 0x7632, R0 ;  /* 0x0000763200007816 */ /* 0x004fc60000000000 */
[----:B------:R2:W-:Y:S01]  /*05e0*/  @!P0 STG.E.U16 desc[UR4][R8.64], R27 ;  /* 0x0000001b08008986 */ /* 0x0005e2000c101504 */
[C---:B-----5:R-:W-:Y:S01]  /*05f0*/  IMAD.WIDE R24, R11.reuse, 0x2, R12 ;  /* 0x000000020b187825 */ /* 0x060fe200078e020c */
[----:B----4-:R-:W4:Y:S01]  /*0600*/  LDC.64 R2, c[0x0][0x2a8] ;  /* 0x0000aa00ff027b82 */ /* 0x010f220000000a00 */
[C---:B------:R-:W-:Y:S02]  /*0610*/  PRMT R13, R0.reuse, 0x7632, R13 ;  /* 0x00007632000d7816 */ /* 0x040fe4000000000d */
[----:B---3--:R-:W-:Y:S01]  /*0620*/  IMAD.WIDE R28, R11, 0x2, R16 ;  /* 0x000000020b1c7825 */ /* 0x008fe200078e0210 */
[----:B0-----:R-:W-:-:S04]  /*0630*/  PRMT R10, R0, 0x7632, R10 ;  /* 0x00007632000a7816 */ /* 0x001fc8000000000a */
[----:B------:R-:W0:Y:S01]  /*0640*/  LDC.64 R4, c[0x0][0x2b0] ;  /* 0x0000ac00ff047b82 */ /* 0x000e220000000a00 */
[----:B--2---:R-:W-:Y:S01]  /*0650*/  IMAD.WIDE R26, R11, 0x2, R14 ;  /* 0x000000020b1a7825 */ /* 0x004fe200078e020e */
[C---:B------:R-:W-:Y:S01]  /*0660*/  PRMT R15, R0.reuse, 0x7632, R15 ;  /* 0x00007632000f7816 */ /* 0x040fe2000000000f */
[----:B------:R-:W-:Y:S05]  /*0670*/  @!P0 STG.E.U16 desc[UR4][R24.64], R0 ;  /* 0x0000000018008986 */ /* 0x000fea000c101504 */
[----:B------:R-:W2:Y:S01]  /*0680*/  LDC.64 R6, c[0x0][0x2b8] ;  /* 0x0000ae00ff067b82 */ /* 0x000ea20000000a00 */
[----:B------:R3:W-:Y:S01]  /*0690*/  @!P0 STG.E.U16 desc[UR4][R26.64], R13 ;  /* 0x0000000d1a008986 */ /* 0x0007e2000c101504 */
[----:B------:R-:W-:-:S06]  /*06a0*/  PRMT R17, R0, 0x7632, R17 ;  /* 0x0000763200117816 */ /* 0x000fcc0000000011 */
[----:B------:R-:W5:Y:S01]  /*06b0*/  LDC.64 R8, c[0x0][0x2c0] ;  /* 0x0000b000ff087b82 */ /* 0x000f620000000a00 */
[----:B------:R-:W-:Y:S04]  /*06c0*/  @!P0 STG.E.U16 desc[UR4][R28.64], R10 ;  /* 0x0000000a1c008986 */ /* 0x000fe8000c101504 */
[----:B------:R1:W-:Y:S03]  /*06d0*/  @!P0 STG.E.U16 desc[UR4][R18.64], R15 ;  /* 0x0000000f12008986 */ /* 0x0003e6000c101504 */
[----:B---3--:R-:W3:Y:S01]  /*06e0*/  LDC.64 R12, c[0x0][0x2c8] ;  /* 0x0000b200ff0c7b82 */ /* 0x008ee20000000a00 */
[----:B------:R4:W-:Y:S07]  /*06f0*/  @!P0 STG.E.U16 desc[UR4][R20.64], R17 ;  /* 0x0000001114008986 */ /* 0x0009ee000c101504 */
[----:B-1----:R-:W1:Y:S01]  /*0700*/  LDC.64 R14, c[0x0][0x2d0] ;  /* 0x0000b400ff0e7b82 */ /* 0x002e620000000a00 */
[----:B------:R-:W-:Y:S01]  /*0710*/  IMAD.WIDE R22, R11, 0x2, R22 ;  /* 0x000000020b167825 */ /* 0x000fe200078e0216 */
[----:B------:R-:W-:-:S06]  /*0720*/  PRMT R25, R0, 0x7632, R25 ;  /* 0x0000763200197816 */ /* 0x000fcc0000000019 */
[----:B----4-:R-:W4:Y:S01]  /*0730*/  LDC.64 R16, c[0x0][0x2d8] ;  /* 0x0000b600ff107b82 */ /* 0x010f220000000a00 */
[----:B------:R-:W-:-:S07]  /*0740*/  PRMT R0, R0, 0x7632, R0 ;  /* 0x0000763200007816 */ /* 0x000fce0000000000 */
[----:B------:R-:W1:Y:S08]  /*0750*/  LDC.64 R18, c[0x0][0x2e0] ;  /* 0x0000b800ff127b82 */ /* 0x000e700000000a00 */
[----:B------:R-:W1:Y:S01]  /*0760*/  LDC.64 R20, c[0x0][0x2e8] ;  /* 0x0000ba00ff147b82 */ /* 0x000e620000000a00 */
[----:B------:R5:W-:Y:S01]  /*0770*/  @!P0 STG.E.U16 desc[UR4][R22.64], R25 ;  /* 0x0000001916008986 */ /* 0x000be2000c101504 */
[----:B------:R-:W-:Y:S01]  /*0780*/  IMAD.WIDE R28, R11, 0x2, R2 ;  /* 0x000000020b1c7825 */ /* 0x000fe200078e0202 */
[----:B------:R-:W-:-:S02]  /*0790*/  PRMT R3, R0, 0x7632, R3 ;  /* 0x0000763200037816 */ /* 0x000fc40000000003 */
[C---:B------:R-:W-:Y:S01]  /*07a0*/  PRMT R10, R0.reuse, 0x7632, R10 ;  /* 0x00007632000a7816 */ /* 0x040fe2000000000a */
[C---:B0-----:R-:W-:Y:S01]  /*07b0*/  IMAD.WIDE R4, R11.reuse, 0x2, R4 ;  /* 0x000000020b047825 */ /* 0x041fe200078e0204 */
[C---:B------:R-:W-:Y:S01]  /*07c0*/  PRMT R27, R0.reuse, 0x7632, R27 ;  /* 0x00007632001b7816 */ /* 0x040fe2000000001b */
[----:B------:R0:W-:Y:S02]  /*07d0*/  @!P0 STG.E.U16 desc[UR4][R28.64], R0 ;  /* 0x000000001c008986 */ /* 0x0001e4000c101504 */
[C---:B--2---:R-:W-:Y:S01]  /*07e0*/  IMAD.WIDE R6, R11.reuse, 0x2, R6 ;  /* 0x000000020b067825 */ /* 0x044fe200078e0206 */
[----:B-----5:R-:W2:Y:S03]  /*07f0*/  LDC.64 R22, c[0x0][0x2f0] ;  /* 0x0000bc00ff167b82 */ /* 0x020ea60000000a00 */
[----:B------:R-:W-:Y:S01]  /*0800*/  IMAD.WIDE R8, R11, 0x2, R8 ;  /* 0x000000020b087825 */ /* 0x000fe200078e0208 */
[----:B------:R5:W-:Y:S01]  /*0810*/  @!P0 STG.E.U16 desc[UR4][R4.64], R3 ;  /* 0x0000000304008986 */ /* 0x000be2000c101504 */
[----:B0-----:R-:W-:-:S03]  /*0820*/  PRMT R0, R0, 0x7632, R0 ;  /* 0x0000763200007816 */ /* 0x001fc60000000000 */
[----:B------:R-:W-:Y:S01]  /*0830*/  @!P0 STG.E.U16 desc[UR4][R6.64], R10 ;  /* 0x0000000a06008986 */ /* 0x000fe2000c101504 */
[C---:B---3--:R-:W-:Y:S01]  /*0840*/  IMAD.WIDE R24, R11.reuse, 0x2, R12 ;  /* 0x000000020b187825 */ /* 0x048fe200078e020c */
[C---:B------:R-:W-:Y:S02]  /*0850*/  PRMT R13, R0.reuse, 0x7632, R13 ;  /* 0x00007632000d7816 */ /* 0x040fe4000000000d */
[----:B------:R1:W-:Y:S01]  /*0860*/  @!P0 STG.E.U16 desc[UR4][R8.64], R27 ;  /* 0x0000001b08008986 */ /* 0x0003e2000c101504 */
[----:B-----5:R-:W0:Y:S01]  /*0870*/  LDC.64 R2, c[0x0][0x2f8] ;  /* 0x0000be00ff027b82 */ /* 0x020e220000000a00 */
[----:B----4-:R-:W-:Y:S02]  /*0880*/  IMAD.WIDE R28, R11, 0x2, R16 ;  /* 0x000000020b1c7825 */ /* 0x010fe400078e0210 */
[----:B------:R-:W-:Y:S01]  /*0890*/  @!P0 STG.E.U16 desc[UR4][R24.64], R0 ;  /* 0x0000000018008986 */ /* 0x000fe2000c101504 */
[----:B------:R-:W-:-:S04]  /*08a0*/  PRMT R17, R0, 0x7632, R17 ;  /* 0x0000763200117816 */ /* 0x000fc80000000011 */
[----:B------:R-:W3:Y:S01]  /*08b0*/  LDC.64 R4, c[0x0][0x300] ;  /* 0x0000c000ff047b82 */ /* 0x000ee20000000a00 */
[----:B-1----:R-:W-:Y:S01]  /*08c0*/  IMAD.WIDE R26, R11, 0x2, R14 ;  /* 0x000000020b1a7825 */ /* 0x002fe200078e020e */
[C---:B------:R-:W-:Y:S02]  /*08d0*/  PRMT R10, R0.reuse, 0x7632, R10 ;  /* 0x00007632000a7816 */ /* 0x040fe4000000000a */
[----:B------:R-:W-:-:S04]  /*08e0*/  PRMT R15, R0, 0x7632, R15 ;  /* 0x00007632000f7816 */ /* 0x000fc8000000000f */
[----:B------:R-:W1:Y:S01]  /*08f0*/  LDC.64 R6, c[0x0][0x308] ;  /* 0x0000c200ff067b82 */ /* 0x000e620000000a00 */
[C---:B------:R-:W-:Y:S01]  /*0900*/  IMAD.WIDE R18, R11.reuse, 0x2, R18 ;  /* 0x000000020b127825 */ /* 0x040fe200078e0212 */
[----:B------:R4:W-:Y:S03]  /*0910*/  @!P0 STG.E.U16 desc[UR4][R26.64], R13 ;  /* 0x0000000d1a008986 */ /* 0x0009e6000c101504 */
[----:B------:R-:W-:-:S03]  /*0920*/  IMAD.WIDE R20, R11, 0x2, R20 ;  /* 0x000000020b147825 */ /* 0x000fc600078e0214 */
[----:B------:R-:W5:Y:S01]  /*0930*/  LDC.64 R8, c[0x0][0x310] ;  /* 0x0000c400ff087b82 */ /* 0x000f620000000a00 */
[----:B------:R-:W-:Y:S07]  /*0940*/  @!P0 STG.E.U16 desc[UR4][R28.64], R10 ;  /* 0x0000000a1c008986 */ /* 0x000fee000c101504 */
[----:B----4-:R-:W4:Y:S01]  /*0950*/  LDC.64 R12, c[0x0][0x318] ;  /* 0x0000c600ff0c7b82 */ /* 0x010f220000000a00 */
[----:B------:R0:W-:Y:S04]  /*0960*/  @!P0 STG.E.U16 desc[UR4][R18.64], R15 ;  /* 0x0000000f12008986 */ /* 0x0001e8000c101504 */
[----:B------:R0:W-:Y:S01]  /*0970*/  @!P0 STG.E.U16 desc[UR4][R20.64], R17 ;  /* 0x0000001114008986 */ /* 0x0001e2000c101504 */
[C---:B--2---:R-:W-:Y:S01]  /*0980*/  IMAD.WIDE R22, R11.reuse, 0x2, R22 ;  /* 0x000000020b167825 */ /* 0x044fe200078e0216 */
[C---:B------:R-:W-:Y:S01]  /*0990*/  PRMT R25, R0.reuse, 0x7632, R25 ;  /* 0x0000763200197816 */ /* 0x040fe20000000019 */
[----:B0-----:R-:W0:Y:S08]  /*09a0*/  LDC.64 R14, c[0x0][0x320] ;  /* 0x0000c800ff0e7b82 */ /* 0x001e300000000a00 */
[----:B------:R-:W2:Y:S08]  /*09b0*/  LDC.64 R16, c[0x0][0x328] ;  /* 0x0000ca00ff107b82 */ /* 0x000eb00000000a00 */
[----:B------:R-:W2:Y:S01]  /*09c0*/  LDC.64 R18, c[0x0][0x330] ;  /* 0x0000cc00ff127b82 */ /* 0x000ea20000000a00 */
[----:B------:R1:W-:Y:S07]  /*09d0*/  @!P0 STG.E.U16 desc[UR4][R22.64], R25 ;  /* 0x0000001916008986 */ /* 0x0003ee000c101504 */
[----:B------:R-:W2:Y:S01]  /*09e0*/  LDC.64 R20, c[0x0][0x338] ;  /* 0x0000ce00ff147b82 */ /* 0x000ea20000000a00 */
[----:B------:R-:W-:Y:S01]  /*09f0*/  PRMT R0, R0, 0x7632, R0 ;  /* 0x0000763200007816 */ /* 0x000fe20000000000 */
[----:B---3--:R-:W-:-:S06]  /*0a00*/  IMAD.WIDE R28, R11, 0x2, R4 ;  /* 0x000000020b1c7825 */ /* 0x008fcc00078e0204 */
[----:B-1----:R-:W1:Y:S01]  /*0a10*/  LDC.64 R22, c[0x0][0x340] ;  /* 0x0000d000ff167b82 */ /* 0x002e620000000a00 */
[C---:B------:R-:W-:Y:S01]  /*0a20*/  IMAD.WIDE R24, R11.reuse, 0x2, R2 ;  /* 0x000000020b187825 */ /* 0x040fe200078e0202 */
[C---:B------:R-:W-:Y:S02]  /*0a30*/  PRMT R3, R0.reuse, 0x7632, R3 ;  /* 0x0000763200037816 */ /* 0x040fe40000000003 */
[C---:B------:R-:W-:Y:S01]  /*0a40*/  PRMT R5, R0.reuse, 0x7632, R5 ;  /* 0x0000763200057816 */ /* 0x040fe20000000005 */
[C---:B------:R-:W-:Y:S01]  /*0a50*/  IMAD.WIDE R6, R11.reuse, 0x2, R6 ;  /* 0x000000020b067825 */ /* 0x040fe200078e0206 */
[C---:B------:R-:W-:Y:S01]  /*0a60*/  PRMT R10, R0.reuse, 0x7632, R10 ;  /* 0x00007632000a7816 */ /* 0x040fe2000000000a */
[----:B------:R3:W-:Y:S02]  /*0a70*/  @!P0 STG.E.U16 desc[UR4][R24.64], R0 ;  /* 0x0000000018008986 */ /* 0x0007e4000c101504 */
[C---:B-----5:R-:W-:Y:S02]  /*0a80*/  IMAD.WIDE R8, R11.reuse, 0x2, R8 ;  /* 0x000000020b087825 */ /* 0x060fe400078e0208 */
[----:B------:R5:W-:Y:S02]  /*0a90*/  @!P0 STG.E.U16 desc[UR4][R28.64], R3 ;  /* 0x000000031c008986 */ /* 0x000be4000c101504 */
[C---:B----4-:R-:W-:Y:S01]  /*0aa0*/  IMAD.WIDE R26, R11.reuse, 0x2, R12 ;  /* 0x000000020b1a7825 */ /* 0x050fe200078e020c */
[C---:B------:R-:W-:Y:S01]  /*0ab0*/  PRMT R13, R0.reuse, 0x7632, R13 ;  /* 0x00007632000d7816 */ /* 0x040fe2000000000d */
[----:B------:R4:W-:Y:S04]  /*0ac0*/  @!P0 STG.E.U16 desc[UR4][R6.64], R5 ;  /* 0x0000000506008986 */ /* 0x0009e8000c101504 */
[----:B------:R2:W-:Y:S01]  /*0ad0*/  @!P0 STG.E.U16 desc[UR4][R8.64], R10 ;  /* 0x0000000a08008986 */ /* 0x0005e2000c101504 */
[----:B---3--:R-:W-:Y:S01]  /*0ae0*/  PRMT R0, R0, 0x7632, R0 ;  /* 0x0000763200007816 */ /* 0x008fe20000000000 */
[----:B-----5:R-:W3:Y:S01]  /*0af0*/  LDC.64 R2, c[0x0][0x348] ;  /* 0x0000d200ff027b82 */ /* 0x020ee20000000a00 */
[----:B0-----:R-:W-:-:S07]  /*0b00*/  IMAD.WIDE R14, R11, 0x2, R14 ;  /* 0x000000020b0e7825 */ /* 0x001fce00078e020e */
[----:B----4-:R-:W0:Y:S01]  /*0b10*/  LDC.64 R4, c[0x0][0x350] ;  /* 0x0000d400ff047b82 */ /* 0x010e220000000a00 */
[----:B--2---:R-:W-:Y:S01]  /*0b20*/  IMAD.WIDE R16, R11, 0x2, R16 ;  /* 0x000000020b107825 */ /* 0x004fe200078e0210 */
[----:B------:R-:W-:-:S03]  /*0b30*/  PRMT R10, R0, 0x7632, R10 ;  /* 0x00007632000a7816 */ /* 0x000fc6000000000a */
[----:B------:R-:W-:-:S03]  /*0b40*/  IMAD.WIDE R24, R11, 0x2, R18 ;  /* 0x000000020b187825 */ /* 0x000fc600078e0212 */
[----:B------:R-:W2:Y:S01]  /*0b50*/  LDC.64 R8, c[0x0][0x358] ;  /* 0x0000d600ff087b82 */ /* 0x000ea20000000a00 */
[----:B------:R-:W-:Y:S01]  /*0b60*/  IMAD.WIDE R28, R11, 0x2, R20 ;  /* 0x000000020b1c7825 */ /* 0x000fe200078e0214 */
[C---:B------:R-:W-:Y:S01]  /*0b70*/  PRMT R19, R0.reuse, 0x7632, R19 ;  /* 0x0000763200137816 */ /* 0x040fe20000000013 */
[----:B------:R4:W-:Y:S01]  /*0b80*/  @!P0 STG.E.U16 desc[UR4][R26.64], R13 ;  /* 0x0000000d1a008986 */ /* 0x0009e2000c101504 */
[----:B------:R-:W-:-:S03]  /*0b90*/  PRMT R21, R0, 0x7632, R21 ;  /* 0x0000763200157816 */ /* 0x000fc60000000015 */
[----:B------:R5:W-:Y:S01]  /*0ba0*/  @!P0 STG.E.U16 desc[UR4][R14.64], R0 ;  /* 0x000000000e008986 */ /* 0x000be2000c101504 */
[----:B------:R-:W2:Y:S03]  /*0bb0*/  LDC.64 R6, c[0x0][0x360] ;  /* 0x0000d800ff067b82 */ /* 0x000ea60000000a00 */
[----:B------:R1:W-:Y:S04]  /*0bc0*/  @!P0 STG.E.U16 desc[UR4][R16.64], R10 ;  /* 0x0000000a10008986 */ /* 0x0003e8000c101504 */
[----:B------:R1:W-:Y:S01]  /*0bd0*/  @!P0 STG.E.U16 desc[UR4][R24.64], R19 ;  /* 0x0000001318008986 */ /* 0x0003e2000c101504 */
[----:B----4-:R-:W4:Y:S03]  /*0be0*/  LDC.64 R12, c[0x0][0x378] ;  /* 0x0000de00ff0c7b82 */ /* 0x010f260000000a00 */
[----:B------:R3:W-:Y:S01]  /*0bf0*/  @!P0 STG.E.U16 desc[UR4][R28.64], R21 ;  /* 0x000000151c008986 */ /* 0x0007e2000c101504 */
[----:B-----5:R-:W-:-:S04]  /*0c00*/  PRMT R15, R0, 0x7632, R15 ;  /* 0x00007632000f7816 */ /* 0x020fc8000000000f */
[----:B-1----:R-:W1:Y:S01]  /*0c10*/  LDC.64 R16, c[0x0][0x368] ;  /* 0x0000da00ff107b82 */ /* 0x002e620000000a00 */
[----:B------:R-:W-:-:S07]  /*0c20*/  IMAD.WIDE R18, R11, 0x2, R22 ;  /* 0x000000020b127825 */ /* 0x000fce00078e0216 */
[----:B---3--:R-:W3:Y:S01]  /*0c30*/  LDC.64 R20, c[0x0][0x370] ;  /* 0x0000dc00ff147b82 */ /* 0x008ee20000000a00 */
[----:B------:R5:W-:Y:S01]  /*0c40*/  @!P0 STG.E.U16 desc[UR4][R18.64], R15 ;  /* 0x0000000f12008986 */ /* 0x000be2000c101504 */
[----:B------:R-:W-:-:S06]  /*0c50*/  PRMT R0, R0, 0x7632, R0 ;  /* 0x0000763200007816 */ /* 0x000fcc0000000000 */
[----:B------:R-:W4:Y:S01]  /*0c60*/  LDC.64 R22, c[0x0][0x380] ;  /* 0x0000e000ff167b82 */ /* 0x000f220000000a00 */
[----:B------:R-:W-:Y:S01]  /*0c70*/  IMAD.WIDE R24, R11, 0x2, R2 ;  /* 0x000000020b187825 */ /* 0x000fe200078e0202 */
[----:B------:R-:W-:-:S06]  /*0c80*/  PRMT R3, R0, 0x7632, R3 ;  /* 0x0000763200037816 */ /* 0x000fcc0000000003 */
[----:B-----5:R-:W5:Y:S01]  /*0c90*/  LDC.64 R18, c[0x0][0x388] ;  /* 0x0000e200ff127b82 */ /* 0x020f620000000a00 */
[----:B0-----:R-:W-:Y:S01]  /*0ca0*/  IMAD.WIDE R28, R11, 0x2, R4 ;  /* 0x000000020b1c7825 */ /* 0x001fe200078e0204 */
[----:B------:R-:W-:-:S06]  /*0cb0*/  PRMT R5, R0, 0x7632, R5 ;  /* 0x0000763200057816 */ /* 0x000fcc0000000005 */
[----:B------:R-:W0:Y:S01]  /*0cc0*/  LDC.64 R14, c[0x0][0x390] ;  /* 0x0000e400ff0e7b82 */ /* 0x000e220000000a00 */
[----:B--2---:R-:W-:Y:S01]  /*0cd0*/  IMAD.WIDE R8, R11, 0x2, R8 ;  /* 0x000000020b087825 */ /* 0x004fe200078e0208 */
[----:B------:R2:W-:Y:S01]  /*0ce0*/  @!P0 STG.E.U16 desc[UR4][R24.64], R0 ;  /* 0x0000000018008986 */ /* 0x0005e2000c101504 */
[----:B------:R-:W-:-:S03]  /*0cf0*/  PRMT R10, R0, 0x7632, R10 ;  /* 0x00007632000a7816 */ /* 0x000fc6000000000a */
[----:B------:R2:W-:Y:S01]  /*0d00*/  @!P0 STG.E.U16 desc[UR4][R28.64], R3 ;  /* 0x000000031c008986 */ /* 0x0005e2000c101504 */
[----:B------:R-:W-:-:S03]  /*0d10*/  IMAD.WIDE R6, R11, 0x2, R6 ;  /* 0x000000020b067825 */ /* 0x000fc600078e0206 */
[----:B------:R3:W-:Y:S01]  /*0d20*/  @!P0 STG.E.U16 desc[UR4][R8.64], R5 ;  /* 0x0000000508008986 */ /* 0x0007e2000c101504 */
[C---:B-1----:R-:W-:Y:S01]  /*0d30*/  IMAD.WIDE R26, R11.reuse, 0x2, R16 ;  /* 0x000000020b1a7825 */ /* 0x042fe200078e0210 */
[----:B--2---:R-:W-:Y:S01]  /*0d40*/  PRMT R0, R0, 0x7632, R0 ;  /* 0x0000763200007816 */ /* 0x004fe20000000000 */
[----:B------:R-:W1:Y:S01]  /*0d50*/  LDC.64 R2, c[0x0][0x398] ;  /* 0x0000e600ff027b82 */ /* 0x000e620000000a00 */
[----:B------:R2:W-:Y:S01]  /*0d60*/  @!P0 STG.E.U16 desc[UR4][R6.64], R10 ;  /* 0x0000000a06008986 */ /* 0x0005e2000c101504 */
[----:B---3--:R-:W-:Y:S01]  /*0d70*/  IMAD.WIDE R20, R11, 0x2, R20 ;  /* 0x000000020b147825 */ /* 0x008fe200078e0214 */
[----:B------:R-:W-:-:S05]  /*0d80*/  PRMT R17, R0, 0x7632, R17 ;  /* 0x0000763200117816 */ /* 0x000fca0000000011 */
[----:B------:R-:W3:Y:S01]  /*0d90*/  LDC.64 R4, c[0x0][0x3a8] ;  /* 0x0000ea00ff047b82 */ /* 0x000ee20000000a00 */
[C---:B----4-:R-:W-:Y:S01]  /*0da0*/  IMAD.WIDE R12, R11.reuse, 0x2, R12 ;  /* 0x000000020b0c7825 */ /* 0x050fe200078e020c */
[C---:B------:R-:W-:Y:S02]  /*0db0*/  PRMT R24, R0.reuse, 0x7632, R24 ;  /* 0x0000763200187816 */ /* 0x040fe40000000018 */
[----:B--2---:R-:W-:Y:S01]  /*0dc0*/  PRMT R10, R0, 0x7632, R10 ;  /* 0x00007632000a7816 */ /* 0x004fe2000000000a */
[C---:B------:R-:W-:Y:S01]  /*0dd0*/  IMAD.WIDE R22, R11.reuse, 0x2, R22 ;  /* 0x000000020b167825 */ /* 0x040fe200078e0216 */
[----:B------:R-:W-:Y:S02]  /*0de0*/  @!P0 STG.E.U16 desc[UR4][R26.64], R0 ;  /* 0x000000001a008986 */ /* 0x000fe4000c101504 */
[----:B------:R-:W2:Y:S02]  /*0df0*/  LDC.64 R6, c[0x0][0x3a0] ;  /* 0x0000e800ff067b82 */ /* 0x000ea40000000a00 */
[----:B------:R4:W-:Y:S01]  /*0e00*/  @!P0 STG.E.U16 desc[UR4][R20.64], R17 ;  /* 0x0000001114008986 */ /* 0x0009e2000c101504 */
[----:B0-----:R-:W-:-:S03]  /*0e10*/  IMAD.WIDE R14, R11, 0x2, R14 ;  /* 0x000000020b0e7825 */ /* 0x001fc600078e020e */
[----:B------:R0:W-:Y:S02]  /*0e20*/  @!P0 STG.E.U16 desc[UR4][R12.64], R10 ;  /* 0x0000000a0c008986 */ /* 0x0001e4000c101504 */
[----:B------:R-:W2:Y:S01]  /*0e30*/  LDC.64 R8, c[0x0][0x3b0] ;  /* 0x0000ec00ff087b82 */ /* 0x000ea20000000a00 */
[C---:B------:R-:W-:Y:S01]  /*0e40*/  PRMT R25, R0.reuse, 0x7632, R25 ;  /* 0x0000763200197816 */ /* 0x040fe20000000019 */
[----:B------:R5:W-:Y:S06]  /*0e50*/  @!P0 STG.E.U16 desc[UR4][R22.64], R24 ;  /* 0x0000001816008986 */ /* 0x000bec000c101504 */
[----:B----4-:R-:W4:Y:S01]  /*0e60*/  LDC.64 R16, c[0x0][0x3c0] ;  /* 0x0000f000ff107b82 */ /* 0x010f220000000a00 */
[----:B0-----:R-:W-:Y:S01]  /*0e70*/  PRMT R13, R0, 0x7632, R13 ;  /* 0x00007632000d7816 */ /* 0x001fe2000000000d */
[----:B-----5:R-:W-:-:S06]  /*0e80*/  IMAD.WIDE R22, R11, 0x2, R18 ;  /* 0x000000020b167825 */ /* 0x020fcc00078e0212 */
[----:B------:R-:W0:Y:S01]  /*0e90*/  LDC.64 R20, c[0x0][0x3c8] ;  /* 0x0000f200ff147b82 */ /* 0x000e220000000a00 */
[----:B------:R5:W-:Y:S07]  /*0ea0*/  @!P0 STG.E.U16 desc[UR4][R22.64], R13 ;  /* 0x0000000d16008986 */ /* 0x000bee000c101504 */
[----:B------:R-:W0:Y:S01]  /*0eb0*/  LDC.64 R18, c[0x0][0x3b8] ;  /* 0x0000ee00ff127b82 */ /* 0x000e220000000a00 */
[----:B------:R1:W-:Y:S07]  /*0ec0*/  @!P0 STG.E.U16 desc[UR4][R14.64], R25 ;  /* 0x000000190e008986 */ /* 0x0003ee000c101504 */
[----:B-----5:R-:W5:Y:S01]  /*0ed0*/  LDC.64 R12, c[0x0][0x3d8] ;  /* 0x0000f600ff0c7b82 */ /* 0x020f620000000a00 */
[----:B-1----:R-:W-:-:S07]  /*0ee0*/  IMAD.WIDE R24, R11, 0x2, R2 ;  /* 0x000000020b187825 */ /* 0x002fce00078e0202 */
[----:B------:R-:W1:Y:S01]  /*0ef0*/  LDC.64 R14, c[0x0][0x3d0] ;  /* 0x0000f400ff0e7b82 */ /* 0x000e620000000a00 */
[----:B---3--:R-:W-:Y:S01]  /*0f00*/  IMAD.WIDE R2, R11, 0x2, R4 ;  /* 0x000000020b027825 */ /* 0x008fe200078e0204 */
[----:B------:R-:W-:-:S06]  /*0f10*/  PRMT R0, R0, 0x7632, R0 ;  /* 0x0000763200007816 */ /* 0x000fcc0000000000 */
[----:B------:R-:W3:Y:S01]  /*0f20*/  LDC.64 R4, c[0x0][0x3e0] ;  /* 0x0000f800ff047b82 */ /* 0x000ee20000000a00 */
[C---:B--2---:R-:W-:Y:S01]  /*0f30*/  IMAD.WIDE R28, R11.reuse, 0x2, R6 ;  /* 0x000000020b1c7825 */ /* 0x044fe200078e0206 */
[C---:B------:R-:W-:Y:S01]  /*0f40*/  PRMT R7, R0.reuse, 0x7632, R7 ;  /* 0x0000763200077816 */ /* 0x040fe20000000007 */
[----:B------:R2:W-:Y:S01]  /*0f50*/  @!P0 STG.E.U16 desc[UR4][R24.64], R0 ;  /* 0x0000000018008986 */ /* 0x0005e2000c101504 */
[C---:B------:R-:W-:Y:S01]  /*0f60*/  PRMT R10, R0.reuse, 0x7632, R10 ;  /* 0x00007632000a7816 */ /* 0x040fe2000000000a */
[C---:B------:R-:W-:Y:S01]  /*0f70*/  IMAD.WIDE R8, R11.reuse, 0x2, R8 ;  /* 0x000000020b087825 */ /* 0x040fe200078e0208 */
[C---:B------:R-:W-:Y:S01]  /*0f80*/  PRMT R23, R0.reuse, 0x7632, R23 ;  /* 0x0000763200177816 */ /* 0x040fe20000000017 */
[----:B------:R-:W-:Y:S02]  /*0f90*/  @!P0 STG.E.U16 desc[UR4][R28.64], R7 ;  /* 0x000000071c008986 */ /* 0x000fe4000c101504 */
[C---:B0-----:R-:W-:Y:S02]  /*0fa0*/  IMAD.WIDE R26, R11.reuse, 0x2, R18 ;  /* 0x000000020b1a7825 */ /* 0x041fe400078e0212 */
[----:B------:R0:W-:Y:S01]  /*0fb0*/  @!P0 STG.E.U16 desc[UR4][R2.64], R10 ;  /* 0x0000000a02008986 */ /* 0x0001e2000c101504 */
[----:B--2---:R-:W-:Y:S01]  /*0fc0*/  PRMT R0, R0, 0x7632, R0 ;  /* 0x0000763200007816 */ /* 0x004fe20000000000 */
[----:B----4-:R-:W-:-:S02]  /*0fd0*/  IMAD.WIDE R18, R11, 0x2, R16 ;  /* 0x000000020b127825 */ /* 0x010fc400078e0210 */
[----:B------:R-:W-:Y:S01]  /*0fe0*/  @!P0 STG.E.U16 desc[UR4][R8.64], R23 ;  /* 0x0000001708008986 */ /* 0x000fe2000c101504 */
[----:B------:R-:W2:Y:S01]  /*0ff0*/  LDC.64 R16, c[0x0][0x408] ;  /* 0x00010200ff107b82 */ /* 0x000ea20000000a00 */
[C---:B------:R-:W-:Y:S01]  /*1000*/  PRMT R24, R0.reuse, 0x7632, R24 ;  /* 0x0000763200187816 */ /* 0x040fe20000000018 */
[----:B------:R-:W-:Y:S01]  /*1010*/  IMAD.WIDE R20, R11, 0x2, R20 ;  /* 0x000000020b147825 */ /* 0x000fe200078e0214 */
[----:B------:R4:W-:Y:S01]  /*1020*/  @!P0 STG.E.U16 desc[UR4][R26.64], R0 ;  /* 0x000000001a008986 */ /* 0x0009e2000c101504 */
[----:B0-----:R-:W-:-:S04]  /*1030*/  PRMT R10, R0, 0x7632, R10 ;  /* 0x00007632000a7816 */ /* 0x001fc8000000000a */
[----:B------:R-:W0:Y:S01]  /*1040*/  LDC.64 R2, c[0x0][0x3e8] ;  /* 0x0000fa00ff027b82 */ /* 0x000e220000000a00 */
[C---:B-1----:R-:W-:Y:S01]  /*1050*/  IMAD.WIDE R14, R11.reuse, 0x2, R14 ;  /* 0x000000020b0e7825 */ /* 0x042fe200078e020e */
[----:B------:R-:W-:Y:S01]  /*1060*/  PRMT R25, R0, 0x7632, R25 ;  /* 0x0000763200197816 */ /* 0x000fe20000000019 */
[----:B------:R-:W-:Y:S02]  /*1070*/  @!P0 STG.E.U16 desc[UR4][R18.64], R24 ;  /* 0x0000001812008986 */ /* 0x000fe4000c101504 */
[----:B-----5:R-:W-:-:S03]  /*1080*/  IMAD.WIDE R12, R11, 0x2, R12 ;  /* 0x000000020b0c7825 */ /* 0x020fc600078e020c */
[----:B------:R-:W1:Y:S01]  /*1090*/  LDC.64 R6, c[0x0][0x3f0] ;  /* 0x0000fc00ff067b82 */ /* 0x000e620000000a00 */
[C---:B----4-:R-:W-:Y:S01]  /*10a0*/  PRMT R27, R0.reuse, 0x7632, R27 ;  /* 0x00007632001b7816 */ /* 0x050fe2000000001b */
[----:B------:R4:W-:Y:S06]  /*10b0*/  @!P0 STG.E.U16 desc[UR4][R20.64], R10 ;  /* 0x0000000a14008986 */ /* 0x0009ec000c101504 */
[----:B------:R-:W5:Y:S01]  /*10c0*/  LDC.64 R8, c[0x0][0x3f8] ;  /* 0x0000fe00ff087b82 */ /* 0x000f620000000a00 */
[C---:B---3--:R-:W-:Y:S01]  /*10d0*/  IMAD.WIDE R28, R11.reuse, 0x2, R4 ;  /* 0x000000020b1c7825 */ /* 0x048fe200078e0204 */
[----:B------:R-:W-:Y:S06]  /*10e0*/  @!P0 STG.E.U16 desc[UR4][R14.64], R25 ;  /* 0x000000190e008986 */ /* 0x000fec000c101504 */
[----:B------:R-:W3:Y:S01]  /*10f0*/  LDC.64 R22, c[0x0][0x400] ;  /* 0x00010000ff167b82 */ /* 0x000ee20000000a00 */
[----:B------:R0:W-:Y:S07]  /*1100*/  @!P0 STG.E.U16 desc[UR4][R12.64], R27 ;  /* 0x0000001b0c008986 */ /* 0x0001ee000c101504 */
[----:B----4-:R-:W4:Y:S08]  /*1110*/  LDC.64 R20, c[0x0][0x410] ;  /* 0x00010400ff147b82 */ /* 0x010f300000000a00 */
[----:B------:R-:W4:Y:S08]  /*1120*/  LDC.64 R18, c[0x0][0x418] ;  /* 0x00010600ff127b82 */ /* 0x000f300000000a00 */
[----:B------:R-:W4:Y:S08]  /*1130*/  LDC.64 R4, c[0x0][0x420] ;  /* 0x00010800ff047b82 */ /* 0x000f300000000a00 */
[----:B0-----:R-:W0:Y:S01]  /*1140*/  LDC.64 R12, c[0x0][0x428] ;  /* 0x00010a00ff0c7b82 */ /* 0x001e220000000a00 */
[----:B------:R-:W-:Y:S01]  /*1150*/  PRMT R0, R0, 0x7632, R0 ;  /* 0x0000763200007816 */ /* 0x000fe20000000000 */
[----:B------:R-:W-:-:S06]  /*1160*/  IMAD.WIDE R2, R11, 0x2, R2 ;  /* 0x000000020b027825 */ /* 0x000fcc00078e0202 */
[----:B------:R-:W0:Y:S01]  /*1170*/  LDC.64 R24, c[0x0][0x430] ;  /* 0x00010c00ff187b82 */ /* 0x000e220000000a00 */
[C---:B------:R-:W-:Y:S01]  /*1180*/  PRMT R10, R0.reuse, 0x7632, R10 ;  /* 0x00007632000a7816 */ /* 0x040fe2000000000a */
[C---:B-1----:R-:W-:Y:S01]  /*1190*/  IMAD.WIDE R6, R11.reuse, 0x2, R6 ;  /* 0x000000020b067825 */ /* 0x042fe200078e0206 */
[C---:B------:R-:W-:Y:S01]  /*11a0*/  PRMT R14, R0.reuse, 0x7632, R14 ;  /* 0x00007632000e7816 */ /* 0x040fe2000000000e */
[----:B------:R1:W-:Y:S01]  /*11b0*/  @!P0 STG.E.U16 desc[UR4][R28.64], R0 ;  /* 0x000000001c008986 */ /* 0x0003e2000c101504 */
[C---:B------:R-:W-:Y:S01]  /*11c0*/  PRMT R15, R0.reuse, 0x7632, R15 ;  /* 0x00007632000f7816 */ /* 0x040fe2000000000f */
[C---:B-----5:R-:W-:Y:S01]  /*11d0*/  IMAD.WIDE R8, R11.reuse, 0x2, R8 ;  /* 0x000000020b087825 */ /* 0x060fe200078e0208 */
[----:B------:R-:W-:Y:S01]  /*11e0*/  PRMT R26, R0, 0x7632, R26 ;  /* 0x00007632001a7816 */ /* 0x000fe2000000001a */
[----:B------:R5:W-:Y:S02]  /*11f0*/  @!P0 STG.E.U16 desc[UR4][R2.64], R10 ;  /* 0x0000000a02008986 */ /* 0x000be4000c101504 */
[----:B---3--:R-:W-:-:S02]  /*1200*/  IMAD.WIDE R22, R11, 0x2, R22 ;  /* 0x000000020b167825 */ /* 0x008fc400078e0216 */
[----:B------:R3:W-:Y:S01]  /*1210*/  @!P0 STG.E.U16 desc[UR4][R6.64], R14 ;  /* 0x0000000e06008986 */ /* 0x0007e2000c101504 */
[----:B-1----:R-:W-:Y:S01]  /*1220*/  PRMT R0, R0, 0x7632, R0 ;  /* 0x0000763200007816 */ /* 0x002fe20000000000 */
[C---:B--2---:R-:W-:Y:S02]  /*1230*/  IMAD.WIDE R16, R11.reuse, 0x2, R16 ;  /* 0x000000020b107825 */ /* 0x044fe400078e0210 */
[----:B------:R1:W-:Y:S01]  /*1240*/  @!P0 STG.E.U16 desc[UR4][R8.64], R15 ;  /* 0x0000000f08008986 */ /* 0x0003e2000c101504 */
[C---:B-----5:R-:W-:Y:S01]  /*1250*/  PRMT R3, R0.reuse, 0x7632, R3 ;  /* 0x0000763200037816 */ /* 0x060fe20000000003 */
[C---:B----4-:R-:W-:Y:S02]  /*1260*/  IMAD.WIDE R20, R11.reuse, 0x2, R20 ;  /* 0x000000020b147825 */ /* 0x050fe400078e0214 */
[----:B------:R2:W-:Y:S01]  /*1270*/  @!P0 STG.E.U16 desc[UR4][R22.64], R26 ;  /* 0x0000001a16008986 */ /* 0x0005e2000c101504 */
[C---:B---3--:R-:W-:Y:S01]  /*1280*/  PRMT R7, R0.reuse, 0x7632, R7 ;  /* 0x0000763200077816 */ /* 0x048fe20000000007 */
[C---:B------:R-:W-:Y:S01]  /*1290*/  IMAD.WIDE R18, R11.reuse, 0x2, R18 ;  /* 0x000000020b127825 */ /* 0x040fe200078e0212 */
[C---:B------:R-:W-:Y:S01]  /*12a0*/  PRMT R6, R0.reuse, 0x7632, R6 ;  /* 0x0000763200067816 */ /* 0x040fe20000000006 */
[----:B------:R2:W-:Y:S02]  /*12b0*/  @!P0 STG.E.U16 desc[UR4][R16.64], R0 ;  /* 0x0000000010008986 */ /* 0x0005e4000c101504 */
[C---:B------:R-:W-:Y:S01]  /*12c0*/  IMAD.WIDE R4, R11.reuse, 0x2, R4 ;  /* 0x000000020b047825 */ /* 0x040fe200078e0204 */
[----:B-1----:R-:W-:Y:S01]  /*12d0*/  PRMT R9, R0, 0x7632, R9 ;  /* 0x0000763200097816 */ /* 0x002fe20000000009 */
[----:B------:R2:W-:Y:S02]  /*12e0*/  @!P0 STG.E.U16 desc[UR4][R20.64], R3 ;  /* 0x0000000314008986 */ /* 0x0005e4000c101504 */
[----:B0-----:R-:W-:-:S02]  /*12f0*/  IMAD.WIDE R12, R11, 0x2, R12 ;  /* 0x000000020b0c7825 */ /* 0x001fc400078e020c */
[----:B------:R2:W-:Y:S04]  /*1300*/  @!P0 STG.E.U16 desc[UR4][R18.64], R9 ;  /* 0x0000000912008986 */ /* 0x0005e8000c101504 */
[----:B------:R2:W-:Y:S01]  /*1310*/  @!P0 STG.E.U16 desc[UR4][R4.64], R7 ;  /* 0x0000000704008986 */ /* 0x0005e2000c101504 */
[----:B------:R-:W-:-:S03]  /*1320*/  IMAD.WIDE R24, R11, 0x2, R24 ;  /* 0x000000020b187825 */ /* 0x000fc600078e0218 */
[----:B------:R2:W-:Y:S01]  /*1330*/  @!P0 STG.E.U16 desc[UR4][R12.64], R6 ;  /* 0x000000060c008986 */ /* 0x0005e2000c101504 */
[----:B------:R-:W-:Y:S05]  /*1340*/  @P0 EXIT ;  /* 0x000000000000094d */ /* 0x000fea0003800000 */
[----:B--2---:R-:W-:-:S05]  /*1350*/  PRMT R12, R0, 0x7632, R12 ;  /* 0x00007632000c7816 */ /* 0x004fca000000000c */
[----:B------:R-:W-:Y:S01]  /*1360*/  STG.E.U16 desc[UR4][R24.64], R12 ;  /* 0x0000000c18007986 */ /* 0x000fe2000c101504 */
[----:B------:R-:W-:Y:S05]  /*1370*/  EXIT ;  /* 0x000000000000794d */ /* 0x000fea0003800000 */
.L_x_0:
[----:B------:R-:W-:-:S00]  /*1380*/  BRA `(.L_x_0) ;  /* 0xfffffffc00fc7947 */ /* 0x000fc0000383ffff */
[----:B------:R-:W-:-:S00]  /*1390*/  NOP ;  /* 0x0000000000007918 */ /* 0x000fc00000000000 */
        /* <DEDUP_REMOVED lines=14> */
.L_x_1:


//--------------------- .nv.constant0.triton_     --------------------------
	.section	.nv.constant0.triton_,"a",@progbits
	.sectionflags	@""
	.align	4
.nv.constant0.triton_:
	.zero		1084
